//
// Generated by NVIDIA NVVM Compiler
//
// Compiler Build ID: CL-36424714
// Cuda compilation tools, release 13.0, V13.0.88
// Based on NVVM 20.0.0
//

.version 9.0
.target sm_100
.address_size 64

	// .globl	_Z21fft1024_simple_kernelPK6float2PS_i
.const .align 4 .b8 cos_table_1024[2048];
.const .align 4 .b8 sin_table_1024[2048];
.extern .shared .align 16 .b8 shmem[];

.visible .entry _Z21fft1024_simple_kernelPK6float2PS_i(
	.param .u64 .ptr .align 1 _Z21fft1024_simple_kernelPK6float2PS_i_param_0,
	.param .u64 .ptr .align 1 _Z21fft1024_simple_kernelPK6float2PS_i_param_1,
	.param .u32 _Z21fft1024_simple_kernelPK6float2PS_i_param_2
)
{
	.reg .pred 	%p<12>;
	.reg .b32 	%r<91>;
	.reg .b32 	%f<155>;
	.reg .b64 	%rd<54>;

	ld.param.u64 	%rd1, [_Z21fft1024_simple_kernelPK6float2PS_i_param_0];
	ld.param.u64 	%rd2, [_Z21fft1024_simple_kernelPK6float2PS_i_param_1];
	ld.param.u32 	%r15, [_Z21fft1024_simple_kernelPK6float2PS_i_param_2];
	mov.u32 	%r1, %tid.x;
	mov.u32 	%r2, %tid.y;
	mov.u32 	%r16, %ctaid.x;
	add.s32 	%r3, %r16, %r1;
	setp.ge.s32 	%p1, %r3, %r15;
	@%p1 bra 	$L__BB0_22;
	cvta.to.global.u64 	%rd3, %rd1;
	shl.b32 	%r17, %r3, 10;
	or.b32  	%r4, %r17, %r2;
	shr.u32 	%r18, %r2, 4;
	shl.b32 	%r19, %r2, 4;
	and.b32  	%r20, %r19, 16;
	shl.b32 	%r21, %r2, 2;
	and.b32  	%r22, %r21, 8;
	or.b32  	%r23, %r20, %r22;
	and.b32  	%r24, %r2, 4;
	or.b32  	%r25, %r24, %r23;
	shr.u32 	%r26, %r2, 2;
	and.b32  	%r27, %r26, 2;
	or.b32  	%r28, %r25, %r27;
	and.b32  	%r29, %r18, 1;
	or.b32  	%r30, %r29, %r28;
	shr.u32 	%r31, %r2, 6;
	shl.b32 	%r32, %r30, 2;
	and.b32  	%r33, %r18, 2;
	or.b32  	%r34, %r32, %r33;
	and.b32  	%r35, %r31, 1;
	or.b32  	%r36, %r35, %r34;
	shr.u32 	%r37, %r2, 8;
	shl.b32 	%r38, %r36, 2;
	and.b32  	%r39, %r31, 2;
	or.b32  	%r40, %r38, %r39;
	and.b32  	%r41, %r37, 1;
	or.b32  	%r42, %r41, %r40;
	shl.b32 	%r43, %r1, 13;
	mov.u32 	%r44, shmem;
	add.s32 	%r5, %r44, %r43;
	shl.b32 	%r45, %r42, 4;
	and.b32  	%r46, %r31, 8;
	or.b32  	%r47, %r45, %r46;
	add.s32 	%r48, %r5, %r47;
	mul.wide.u32 	%rd4, %r4, 8;
	add.s64 	%rd5, %rd3, %rd4;
	ld.global.v2.f32 	{%f1, %f2}, [%rd5];
	st.shared.v2.f32 	[%r48], {%f1, %f2};
	bar.sync 	0;
	and.b32  	%r49, %r2, 1;
	setp.eq.b32 	%p2, %r49, 1;
	shl.b32 	%r50, %r2, 3;
	add.s32 	%r6, %r5, %r50;
	@%p2 bra 	$L__BB0_3;
	ld.const.f32 	%f3, [cos_table_1024];
	ld.const.f32 	%f4, [sin_table_1024];
	ld.shared.v2.f32 	{%f5, %f6}, [%r6];
	ld.shared.v2.f32 	{%f7, %f8}, [%r6+8];
	mul.f32 	%f9, %f3, %f7;
	mul.f32 	%f10, %f4, %f8;
	sub.f32 	%f11, %f9, %f10;
	mul.f32 	%f12, %f3, %f8;
	fma.rn.f32 	%f13, %f4, %f7, %f12;
	add.f32 	%f14, %f5, %f11;
	add.f32 	%f15, %f6, %f13;
	st.shared.v2.f32 	[%r6], {%f14, %f15};
	sub.f32 	%f16, %f5, %f11;
	sub.f32 	%f17, %f6, %f13;
	st.shared.v2.f32 	[%r6+8], {%f16, %f17};
$L__BB0_3:
	bar.sync 	0;
	and.b32  	%r7, %r2, 3;
	setp.gt.u32 	%p3, %r7, 1;
	@%p3 bra 	$L__BB0_5;
	and.b32  	%r51, %r2, 1020;
	or.b32  	%r52, %r51, %r7;
	shl.b32 	%r53, %r7, 8;
	mul.wide.u32 	%rd6, %r53, 4;
	mov.u64 	%rd7, cos_table_1024;
	add.s64 	%rd8, %rd7, %rd6;
	ld.const.f32 	%f18, [%rd8];
	mov.u64 	%rd9, sin_table_1024;
	add.s64 	%rd10, %rd9, %rd6;
	ld.const.f32 	%f19, [%rd10];
	shl.b32 	%r54, %r52, 3;
	add.s32 	%r55, %r5, %r54;
	ld.shared.v2.f32 	{%f20, %f21}, [%r55];
	ld.shared.v2.f32 	{%f22, %f23}, [%r55+16];
	mul.f32 	%f24, %f18, %f22;
	mul.f32 	%f25, %f19, %f23;
	sub.f32 	%f26, %f24, %f25;
	mul.f32 	%f27, %f18, %f23;
	fma.rn.f32 	%f28, %f19, %f22, %f27;
	add.f32 	%f29, %f20, %f26;
	add.f32 	%f30, %f21, %f28;
	st.shared.v2.f32 	[%r55], {%f29, %f30};
	sub.f32 	%f31, %f20, %f26;
	sub.f32 	%f32, %f21, %f28;
	st.shared.v2.f32 	[%r55+16], {%f31, %f32};
$L__BB0_5:
	bar.sync 	0;
	and.b32  	%r8, %r2, 7;
	setp.gt.u32 	%p4, %r8, 3;
	@%p4 bra 	$L__BB0_7;
	and.b32  	%r56, %r2, 1016;
	or.b32  	%r57, %r56, %r8;
	shl.b32 	%r58, %r8, 7;
	mul.wide.u32 	%rd11, %r58, 4;
	mov.u64 	%rd12, cos_table_1024;
	add.s64 	%rd13, %rd12, %rd11;
	ld.const.f32 	%f33, [%rd13];
	mov.u64 	%rd14, sin_table_1024;
	add.s64 	%rd15, %rd14, %rd11;
	ld.const.f32 	%f34, [%rd15];
	shl.b32 	%r59, %r57, 3;
	add.s32 	%r60, %r5, %r59;
	ld.shared.v2.f32 	{%f35, %f36}, [%r60];
	ld.shared.v2.f32 	{%f37, %f38}, [%r60+32];
	mul.f32 	%f39, %f33, %f37;
	mul.f32 	%f40, %f34, %f38;
	sub.f32 	%f41, %f39, %f40;
	mul.f32 	%f42, %f33, %f38;
	fma.rn.f32 	%f43, %f34, %f37, %f42;
	add.f32 	%f44, %f35, %f41;
	add.f32 	%f45, %f36, %f43;
	st.shared.v2.f32 	[%r60], {%f44, %f45};
	sub.f32 	%f46, %f35, %f41;
	sub.f32 	%f47, %f36, %f43;
	st.shared.v2.f32 	[%r60+32], {%f46, %f47};
$L__BB0_7:
	bar.sync 	0;
	and.b32  	%r9, %r2, 15;
	setp.gt.u32 	%p5, %r9, 7;
	@%p5 bra 	$L__BB0_9;
	and.b32  	%r61, %r2, 1008;
	or.b32  	%r62, %r61, %r9;
	shl.b32 	%r63, %r9, 6;
	mul.wide.u32 	%rd16, %r63, 4;
	mov.u64 	%rd17, cos_table_1024;
	add.s64 	%rd18, %rd17, %rd16;
	ld.const.f32 	%f48, [%rd18];
	mov.u64 	%rd19, sin_table_1024;
	add.s64 	%rd20, %rd19, %rd16;
	ld.const.f32 	%f49, [%rd20];
	shl.b32 	%r64, %r62, 3;
	add.s32 	%r65, %r5, %r64;
	ld.shared.v2.f32 	{%f50, %f51}, [%r65];
	ld.shared.v2.f32 	{%f52, %f53}, [%r65+64];
	mul.f32 	%f54, %f48, %f52;
	mul.f32 	%f55, %f49, %f53;
	sub.f32 	%f56, %f54, %f55;
	mul.f32 	%f57, %f48, %f53;
	fma.rn.f32 	%f58, %f49, %f52, %f57;
	add.f32 	%f59, %f50, %f56;
	add.f32 	%f60, %f51, %f58;
	st.shared.v2.f32 	[%r65], {%f59, %f60};
	sub.f32 	%f61, %f50, %f56;
	sub.f32 	%f62, %f51, %f58;
	st.shared.v2.f32 	[%r65+64], {%f61, %f62};
$L__BB0_9:
	bar.sync 	0;
	and.b32  	%r10, %r2, 31;
	setp.gt.u32 	%p6, %r10, 15;
	@%p6 bra 	$L__BB0_11;
	and.b32  	%r66, %r2, 992;
	or.b32  	%r67, %r66, %r10;
	shl.b32 	%r68, %r10, 5;
	mul.wide.u32 	%rd21, %r68, 4;
	mov.u64 	%rd22, cos_table_1024;
	add.s64 	%rd23, %rd22, %rd21;
	ld.const.f32 	%f63, [%rd23];
	mov.u64 	%rd24, sin_table_1024;
	add.s64 	%rd25, %rd24, %rd21;
	ld.const.f32 	%f64, [%rd25];
	shl.b32 	%r69, %r67, 3;
	add.s32 	%r70, %r5, %r69;
	ld.shared.v2.f32 	{%f65, %f66}, [%r70];
	ld.shared.v2.f32 	{%f67, %f68}, [%r70+128];
	mul.f32 	%f69, %f63, %f67;
	mul.f32 	%f70, %f64, %f68;
	sub.f32 	%f71, %f69, %f70;
	mul.f32 	%f72, %f63, %f68;
	fma.rn.f32 	%f73, %f64, %f67, %f72;
	add.f32 	%f74, %f65, %f71;
	add.f32 	%f75, %f66, %f73;
	st.shared.v2.f32 	[%r70], {%f74, %f75};
	sub.f32 	%f76, %f65, %f71;
	sub.f32 	%f77, %f66, %f73;
	st.shared.v2.f32 	[%r70+128], {%f76, %f77};
$L__BB0_11:
	bar.sync 	0;
	and.b32  	%r11, %r2, 63;
	setp.gt.u32 	%p7, %r11, 31;
	@%p7 bra 	$L__BB0_13;
	and.b32  	%r71, %r2, 960;
	or.b32  	%r72, %r71, %r11;
	shl.b32 	%r73, %r11, 4;
	mul.wide.u32 	%rd26, %r73, 4;
	mov.u64 	%rd27, cos_table_1024;
	add.s64 	%rd28, %rd27, %rd26;
	ld.const.f32 	%f78, [%rd28];
	mov.u64 	%rd29, sin_table_1024;
	add.s64 	%rd30, %rd29, %rd26;
	ld.const.f32 	%f79, [%rd30];
	shl.b32 	%r74, %r72, 3;
	add.s32 	%r75, %r5, %r74;
	ld.shared.v2.f32 	{%f80, %f81}, [%r75];
	ld.shared.v2.f32 	{%f82, %f83}, [%r75+256];
	mul.f32 	%f84, %f78, %f82;
	mul.f32 	%f85, %f79, %f83;
	sub.f32 	%f86, %f84, %f85;
	mul.f32 	%f87, %f78, %f83;
	fma.rn.f32 	%f88, %f79, %f82, %f87;
	add.f32 	%f89, %f80, %f86;
	add.f32 	%f90, %f81, %f88;
	st.shared.v2.f32 	[%r75], {%f89, %f90};
	sub.f32 	%f91, %f80, %f86;
	sub.f32 	%f92, %f81, %f88;
	st.shared.v2.f32 	[%r75+256], {%f91, %f92};
$L__BB0_13:
	bar.sync 	0;
	and.b32  	%r12, %r2, 127;
	setp.gt.u32 	%p8, %r12, 63;
	@%p8 bra 	$L__BB0_15;
	and.b32  	%r76, %r2, 896;
	or.b32  	%r77, %r76, %r12;
	shl.b32 	%r78, %r12, 3;
	mul.wide.u32 	%rd31, %r78, 4;
	mov.u64 	%rd32, cos_table_1024;
	add.s64 	%rd33, %rd32, %rd31;
	ld.const.f32 	%f93, [%rd33];
	mov.u64 	%rd34, sin_table_1024;
	add.s64 	%rd35, %rd34, %rd31;
	ld.const.f32 	%f94, [%rd35];
	shl.b32 	%r79, %r77, 3;
	add.s32 	%r80, %r5, %r79;
	ld.shared.v2.f32 	{%f95, %f96}, [%r80];
	ld.shared.v2.f32 	{%f97, %f98}, [%r80+512];
	mul.f32 	%f99, %f93, %f97;
	mul.f32 	%f100, %f94, %f98;
	sub.f32 	%f101, %f99, %f100;
	mul.f32 	%f102, %f93, %f98;
	fma.rn.f32 	%f103, %f94, %f97, %f102;
	add.f32 	%f104, %f95, %f101;
	add.f32 	%f105, %f96, %f103;
	st.shared.v2.f32 	[%r80], {%f104, %f105};
	sub.f32 	%f106, %f95, %f101;
	sub.f32 	%f107, %f96, %f103;
	st.shared.v2.f32 	[%r80+512], {%f106, %f107};
$L__BB0_15:
	bar.sync 	0;
	and.b32  	%r13, %r2, 255;
	setp.gt.u32 	%p9, %r13, 127;
	@%p9 bra 	$L__BB0_17;
	and.b32  	%r81, %r2, 768;
	or.b32  	%r82, %r81, %r13;
	shl.b32 	%r83, %r13, 2;
	mul.wide.u32 	%rd36, %r83, 4;
	mov.u64 	%rd37, cos_table_1024;
	add.s64 	%rd38, %rd37, %rd36;
	ld.const.f32 	%f108, [%rd38];
	mov.u64 	%rd39, sin_table_1024;
	add.s64 	%rd40, %rd39, %rd36;
	ld.const.f32 	%f109, [%rd40];
	shl.b32 	%r84, %r82, 3;
	add.s32 	%r85, %r5, %r84;
	ld.shared.v2.f32 	{%f110, %f111}, [%r85];
	ld.shared.v2.f32 	{%f112, %f113}, [%r85+1024];
	mul.f32 	%f114, %f108, %f112;
	mul.f32 	%f115, %f109, %f113;
	sub.f32 	%f116, %f114, %f115;
	mul.f32 	%f117, %f108, %f113;
	fma.rn.f32 	%f118, %f109, %f112, %f117;
	add.f32 	%f119, %f110, %f116;
	add.f32 	%f120, %f111, %f118;
	st.shared.v2.f32 	[%r85], {%f119, %f120};
	sub.f32 	%f121, %f110, %f116;
	sub.f32 	%f122, %f111, %f118;
	st.shared.v2.f32 	[%r85+1024], {%f121, %f122};
$L__BB0_17:
	bar.sync 	0;
	and.b32  	%r14, %r2, 511;
	setp.gt.u32 	%p10, %r14, 255;
	@%p10 bra 	$L__BB0_19;
	and.b32  	%r86, %r2, 512;
	or.b32  	%r87, %r86, %r14;
	shl.b32 	%r88, %r14, 1;
	mul.wide.u32 	%rd41, %r88, 4;
	mov.u64 	%rd42, cos_table_1024;
	add.s64 	%rd43, %rd42, %rd41;
	ld.const.f32 	%f123, [%rd43];
	mov.u64 	%rd44, sin_table_1024;
	add.s64 	%rd45, %rd44, %rd41;
	ld.const.f32 	%f124, [%rd45];
	shl.b32 	%r89, %r87, 3;
	add.s32 	%r90, %r5, %r89;
	ld.shared.v2.f32 	{%f125, %f126}, [%r90];
	ld.shared.v2.f32 	{%f127, %f128}, [%r90+2048];
	mul.f32 	%f129, %f123, %f127;
	mul.f32 	%f130, %f124, %f128;
	sub.f32 	%f131, %f129, %f130;
	mul.f32 	%f132, %f123, %f128;
	fma.rn.f32 	%f133, %f124, %f127, %f132;
	add.f32 	%f134, %f125, %f131;
	add.f32 	%f135, %f126, %f133;
	st.shared.v2.f32 	[%r90], {%f134, %f135};
	sub.f32 	%f136, %f125, %f131;
	sub.f32 	%f137, %f126, %f133;
	st.shared.v2.f32 	[%r90+2048], {%f136, %f137};
$L__BB0_19:
	bar.sync 	0;
	setp.gt.u32 	%p11, %r2, 511;
	@%p11 bra 	$L__BB0_21;
	mul.wide.u32 	%rd46, %r2, 4;
	mov.u64 	%rd47, cos_table_1024;
	add.s64 	%rd48, %rd47, %rd46;
	ld.const.f32 	%f138, [%rd48];
	mov.u64 	%rd49, sin_table_1024;
	add.s64 	%rd50, %rd49, %rd46;
	ld.const.f32 	%f139, [%rd50];
	ld.shared.v2.f32 	{%f140, %f141}, [%r6];
	ld.shared.v2.f32 	{%f142, %f143}, [%r6+4096];
	mul.f32 	%f144, %f138, %f142;
	mul.f32 	%f145, %f139, %f143;
	sub.f32 	%f146, %f144, %f145;
	mul.f32 	%f147, %f138, %f143;
	fma.rn.f32 	%f148, %f139, %f142, %f147;
	add.f32 	%f149, %f140, %f146;
	add.f32 	%f150, %f141, %f148;
	st.shared.v2.f32 	[%r6], {%f149, %f150};
	sub.f32 	%f151, %f140, %f146;
	sub.f32 	%f152, %f141, %f148;
	st.shared.v2.f32 	[%r6+4096], {%f151, %f152};
$L__BB0_21:
	bar.sync 	0;
	cvta.to.global.u64 	%rd51, %rd2;
	add.s64 	%rd53, %rd51, %rd4;
	ld.shared.v2.f32 	{%f153, %f154}, [%r6];
	st.global.v2.f32 	[%rd53], {%f153, %f154};
$L__BB0_22:
	ret;

}


// ===== COMPILED SASS (sm_100) =====

	.target	sm_100

	.elftype	@"ET_EXEC"


//--------------------- .note.nv.tkinfo           --------------------------
	.section	.note.nv.tkinfo,"",@"SHT_NOTE"
	.sectionflags	@"SHF_NOTE_NV_TKINFO"
	.tkinfo
        /*0018*/ 	.word	0x00000002
        /*0030*/ 	.string	""
        /*0030*/ 	.string	"ptxas"
        /*0030*/ 	.string	"Cuda compilation tools, release 13.0, V13.0.88"
        /*0030*/ 	.string	"Build cuda_13.0.r13.0/compiler.36424714_0"
        /*0030*/ 	.string	"-arch sm_100 -m 64 "



//--------------------- .note.nv.cuinfo           --------------------------
	.section	.note.nv.cuinfo,"",@"SHT_NOTE"
	.sectionflags	@"SHF_NOTE_NV_CUINFO"
        /*0018*/ 	.short	0x0002
        /*001a*/ 	.short	0x0064
        /*001c*/ 	.short	0x0082
	.zero		2


//--------------------- .nv.info                  --------------------------
	.section	.nv.info,"",@"SHT_CUDA_INFO"
	.align	4


	//----- nvinfo : EIATTR_REGCOUNT
	.align		4
        /*0000*/ 	.byte	0x04, 0x2f
        /*0002*/ 	.short	(.L_3 - .L_2)
	.align		4
.L_2:
        /*0004*/ 	.word	index@(_Z21fft1024_simple_kernelPK6float2PS_i)
        /*0008*/ 	.word	0x00000017


	//----- nvinfo : EIATTR_FRAME_SIZE
	.align		4
.L_3:
        /*000c*/ 	.byte	0x04, 0x11
        /*000e*/ 	.short	(.L_5 - .L_4)
	.align		4
.L_4:
        /*0010*/ 	.word	index@(_Z21fft1024_simple_kernelPK6float2PS_i)
        /*0014*/ 	.word	0x00000000


	//----- nvinfo : EIATTR_MIN_STACK_SIZE
	.align		4
.L_5:
        /*0018*/ 	.byte	0x04, 0x12
        /*001a*/ 	.short	(.L_7 - .L_6)
	.align		4
.L_6:
        /*001c*/ 	.word	index@(_Z21fft1024_simple_kernelPK6float2PS_i)
        /*0020*/ 	.word	0x00000000
.L_7:


//--------------------- .nv.compat                --------------------------
	.section	.nv.compat,"",@"SHT_CUDA_COMPAT_INFO"
	.align	4
        /*0000*/ 	.byte	0x02, 0x09, 0x00, 0x00, 0x02, 0x02, 0x01, 0x00, 0x02, 0x05, 0x05, 0x00, 0x03, 0x07, 0x01, 0x01
        /*0010*/ 	.byte	0x02, 0x03, 0x00, 0x00, 0x02, 0x06, 0x01, 0x00, 0x04, 0x0b, 0x08, 0x00, 0x09, 0x00, 0x00, 0x00
        /*0020*/ 	.byte	0x00, 0x00, 0x00, 0x00


//--------------------- .nv.info._Z21fft1024_simple_kernelPK6float2PS_i --------------------------
	.section	.nv.info._Z21fft1024_simple_kernelPK6float2PS_i,"",@"SHT_CUDA_INFO"
	.sectionflags	@""
	.align	4


	//----- nvinfo : EIATTR_CUDA_API_VERSION
	.align		4
        /*0000*/ 	.byte	0x04, 0x37
        /*0002*/ 	.short	(.L_9 - .L_8)
.L_8:
        /*0004*/ 	.word	0x00000082


	//----- nvinfo : EIATTR_KPARAM_INFO
	.align		4
.L_9:
        /*0008*/ 	.byte	0x04, 0x17
        /*000a*/ 	.short	(.L_11 - .L_10)
.L_10:
        /*000c*/ 	.word	0x00000000
        /*0010*/ 	.short	0x0002
        /*0012*/ 	.short	0x0010
        /*0014*/ 	.byte	0x00, 0xf0, 0x11, 0x00


	//----- nvinfo : EIATTR_KPARAM_INFO
	.align		4
.L_11:
        /*0018*/ 	.byte	0x04, 0x17
        /*001a*/ 	.short	(.L_13 - .L_12)
.L_12:
        /*001c*/ 	.word	0x00000000
        /*0020*/ 	.short	0x0001
        /*0022*/ 	.short	0x0008
        /*0024*/ 	.byte	0x00, 0xf5, 0x21, 0x00


	//----- nvinfo : EIATTR_KPARAM_INFO
	.align		4
.L_13:
        /*0028*/ 	.byte	0x04, 0x17
        /*002a*/ 	.short	(.L_15 - .L_14)
.L_14:
        /*002c*/ 	.word	0x00000000
        /*0030*/ 	.short	0x0000
        /*0032*/ 	.short	0x0000
        /*0034*/ 	.byte	0x00, 0xf5, 0x21, 0x00


	//----- nvinfo : EIATTR_SPARSE_MMA_MASK
	.align		4
.L_15:
        /*0038*/ 	.byte	0x03, 0x50
        /*003a*/ 	.short	0x0000


	//----- nvinfo : EIATTR_MAXREG_COUNT
	.align		4
        /*003c*/ 	.byte	0x03, 0x1b
        /*003e*/ 	.short	0x00ff


	//----- nvinfo : EIATTR_NUM_BARRIERS
	.align		4
        /*0040*/ 	.byte	0x02, 0x4c
        /*0042*/ 	.byte	0x01
	.zero		1


	//----- nvinfo : EIATTR_MERCURY_ISA_VERSION
	.align		4
        /*0044*/ 	.byte	0x03, 0x5f
        /*0046*/ 	.short	0x0101


	//----- nvinfo : EIATTR_VRC_CTA_INIT_COUNT
	.align		4
        /*0048*/ 	.byte	0x02, 0x4a
	.zero		1
	.zero		1


	//----- nvinfo : EIATTR_EXIT_INSTR_OFFSETS
	.align		4
        /*004c*/ 	.byte	0x04, 0x1c
        /*004e*/ 	.short	(.L_17 - .L_16)


	//   ....[0]....
.L_16:
        /*0050*/ 	.word	0x00000060


	//   ....[1]....
        /*0054*/ 	.word	0x00001210


	//----- nvinfo : EIATTR_CRS_STACK_SIZE
	.align		4
.L_17:
        /*0058*/ 	.byte	0x04, 0x1e
        /*005a*/ 	.short	(.L_19 - .L_18)
.L_18:
        /*005c*/ 	.word	0x00000000


	//----- nvinfo : EIATTR_CBANK_PARAM_SIZE
	.align		4
.L_19:
        /*0060*/ 	.byte	0x03, 0x19
        /*0062*/ 	.short	0x0014


	//----- nvinfo : EIATTR_PARAM_CBANK
	.align		4
        /*0064*/ 	.byte	0x04, 0x0a
        /*0066*/ 	.short	(.L_21 - .L_20)
	.align		4
.L_20:
        /*0068*/ 	.word	index@(.nv.constant0._Z21fft1024_simple_kernelPK6float2PS_i)
        /*006c*/ 	.short	0x0380
        /*006e*/ 	.short	0x0014


	//----- nvinfo : EIATTR_SW_WAR
	.align		4
.L_21:
        /*0070*/ 	.byte	0x04, 0x36
        /*0072*/ 	.short	(.L_23 - .L_22)
.L_22:
        /*0074*/ 	.word	0x00000008
.L_23:


//--------------------- .nv.callgraph             --------------------------
	.section	.nv.callgraph,"",@"SHT_CUDA_CALLGRAPH"
	.align	4
	.sectionentsize	8
	.align		4
        /*0000*/ 	.word	0x00000000
	.align		4
        /*0004*/ 	.word	0xffffffff
	.align		4
        /*0008*/ 	.word	0x00000000
	.align		4
        /*000c*/ 	.word	0xfffffffe
	.align		4
        /*0010*/ 	.word	0x00000000
	.align		4
        /*0014*/ 	.word	0xfffffffd
	.align		4
        /*0018*/ 	.word	0x00000000
	.align		4
        /*001c*/ 	.word	0xfffffffc


//--------------------- .nv.constant3             --------------------------
	.section	.nv.constant3,"a",@progbits
	.align	4
.nv.constant3:
	.type		cos_table_1024,@object
	.size		cos_table_1024,(sin_table_1024 - cos_table_1024)
cos_table_1024:
	.zero		2048
	.type		sin_table_1024,@object
	.size		sin_table_1024,(.L_1 - sin_table_1024)
sin_table_1024:
	.zero		2048
.L_1:


//--------------------- .text._Z21fft1024_simple_kernelPK6float2PS_i --------------------------
	.section	.text._Z21fft1024_simple_kernelPK6float2PS_i,"ax",@progbits
	.align	128
        .global         _Z21fft1024_simple_kernelPK6float2PS_i
        .type           _Z21fft1024_simple_kernelPK6float2PS_i,@function
        .size           _Z21fft1024_simple_kernelPK6float2PS_i,(.L_x_21 - _Z21fft1024_simple_kernelPK6float2PS_i)
        .other          _Z21fft1024_simple_kernelPK6float2PS_i,@"STO_CUDA_ENTRY STV_DEFAULT"
_Z21fft1024_simple_kernelPK6float2PS_i:
.text._Z21fft1024_simple_kernelPK6float2PS_i:
[----:B------:R-:W-:Y:S01]  /*0000*/  LDC R1, c[0x0][0x37c] ;  /* 0x0000df00ff017b82 */ /* 0x000fe20000000800 */
[----:B------:R-:W0:Y:S07]  /*0010*/  S2R R3, SR_TID.X ;  /* 0x0000000000037919 */ /* 0x000e2e0000002100 */
[----:B------:R-:W0:Y:S01]  /*0020*/  S2UR UR4, SR_CTAID.X ;  /* 0x00000000000479c3 */ /* 0x000e220000002500 */
[----:B------:R-:W1:Y:S01]  /*0030*/  LDCU UR5, c[0x0][0x390] ;  /* 0x00007200ff0577ac */ /* 0x000e620008000800 */
[----:B0-----:R-:W-:-:S04]  /*0040*/  IADD3 R2, PT, PT, R3, UR4, RZ ;  /* 0x0000000403027c10 */ /* 0x001fc8000fffe0ff */
[----:B-1----:R-:W-:-:S13]  /*0050*/  ISETP.GE.AND P0, PT, R2, UR5, PT ;  /* 0x0000000502007c0c */ /* 0x002fda000bf06270 */
[----:B------:R-:W-:Y:S05]  /*0060*/  @P0 EXIT ;  /* 0x000000000000094d */ /* 0x000fea0003800000 */
[----:B------:R-:W0:Y:S01]  /*0070*/  S2R R0, SR_TID.Y ;  /* 0x0000000000007919 */ /* 0x000e220000002200 */
[----:B------:R-:W1:Y:S01]  /*0080*/  LDC.64 R6, c[0x0][0x380] ;  /* 0x0000e000ff067b82 */ /* 0x000e620000000a00 */
[----:B------:R-:W2:Y:S01]  /*0090*/  LDCU.64 UR6, c[0x0][0x358] ;  /* 0x00006b00ff0677ac */ /* 0x000ea20008000a00 */
[----:B------:R-:W-:-:S04]  /*00a0*/  SHF.L.U32 R5, R2, 0xa, RZ ;  /* 0x0000000a02057819 */ /* 0x000fc800000006ff */
[----:B0-----:R-:W-:-:S05]  /*00b0*/  LOP3.LUT R2, R5, R0, RZ, 0xfc, !PT ;  /* 0x0000000005027212 */ /* 0x001fca00078efcff */
[----:B-1----:R-:W-:-:S06]  /*00c0*/  IMAD.WIDE.U32 R6, R2, 0x8, R6 ;  /* 0x0000000802067825 */ /* 0x002fcc00078e0006 */
[----:B--2---:R-:W2:Y:S01]  /*00d0*/  LDG.E.64 R6, desc[UR6][R6.64] ;  /* 0x0000000606067981 */ /* 0x004ea2000c1e1b00 */
[C---:B------:R-:W-:Y:S01]  /*00e0*/  SHF.L.U32 R4, R0.reuse, 0x4, RZ ;  /* 0x0000000400047819 */ /* 0x040fe200000006ff */
[----:B------:R-:W0:Y:S01]  /*00f0*/  S2UR UR5, SR_CgaCtaId ;  /* 0x00000000000579c3 */ /* 0x000e220000008800 */
[----:B------:R-:W-:Y:S01]  /*0100*/  SHF.L.U32 R5, R0, 0x2, RZ ;  /* 0x0000000200057819 */ /* 0x000fe200000006ff */
[----:B------:R-:W-:Y:S01]  /*0110*/  UMOV UR4, 0x400 ;  /* 0x0000040000047882 */ /* 0x000fe20000000000 */
[----:B------:R-:W-:Y:S01]  /*0120*/  LOP3.LUT R4, R4, 0x10, RZ, 0xc0, !PT ;  /* 0x0000001004047812 */ /* 0x000fe200078ec0ff */
[----:B------:R-:W-:Y:S01]  /*0130*/  BSSY.RECONVERGENT B0, `(.L_x_0) ;  /* 0x000002f000007945 */ /* 0x000fe20003800200 */
[----:B------:R-:W-:Y:S02]  /*0140*/  ISETP.GT.U32.AND P2, PT, R0, 0x1ff, PT ;  /* 0x000001ff0000780c */ /* 0x000fe40003f44070 */
[----:B------:R-:W-:Y:S02]  /*0150*/  LOP3.LUT R5, R4, 0x8, R5, 0xf8, !PT ;  /* 0x0000000804057812 */ /* 0x000fe400078ef805 */
[----:B------:R-:W-:-:S02]  /*0160*/  SHF.R.U32.HI R4, RZ, 0x2, R0 ;  /* 0x00000002ff047819 */ /* 0x000fc40000011600 */
[----:B------:R-:W-:Y:S02]  /*0170*/  LOP3.LUT R5, R5, 0x4, R0, 0xf8, !PT ;  /* 0x0000000405057812 */ /* 0x000fe400078ef800 */
[----:B------:R-:W-:Y:S02]  /*0180*/  LOP3.LUT R9, R0, 0x3, RZ, 0xc0, !PT ;  /* 0x0000000300097812 */ /* 0x000fe400078ec0ff */
[----:B------:R-:W-:Y:S02]  /*0190*/  LOP3.LUT R5, R5, 0x2, R4, 0xf8, !PT ;  /* 0x0000000205057812 */ /* 0x000fe400078ef804 */
[----:B------:R-:W-:Y:S02]  /*01a0*/  SHF.R.U32.HI R4, RZ, 0x4, R0 ;  /* 0x00000004ff047819 */ /* 0x000fe40000011600 */
[----:B------:R-:W-:Y:S02]  /*01b0*/  ISETP.GT.U32.AND P1, PT, R9, 0x1, PT ;  /* 0x000000010900780c */ /* 0x000fe40003f24070 */
[----:B------:R-:W-:-:S02]  /*01c0*/  LOP3.LUT R5, R5, 0x1, R4, 0xf8, !PT ;  /* 0x0000000105057812 */ /* 0x000fc400078ef804 */
[----:B------:R-:W-:Y:S01]  /*01d0*/  LOP3.LUT R8, R4, 0x2, RZ, 0xc0, !PT ;  /* 0x0000000204087812 */ /* 0x000fe200078ec0ff */
[----:B0-----:R-:W-:Y:S01]  /*01e0*/  ULEA UR4, UR5, UR4, 0x18 ;  /* 0x0000000405047291 */ /* 0x001fe2000f8ec0ff */
[----:B------:R-:W-:Y:S02]  /*01f0*/  SHF.R.U32.HI R4, RZ, 0x6, R0 ;  /* 0x00000006ff047819 */ /* 0x000fe40000011600 */
[----:B------:R-:W-:Y:S02]  /*0200*/  LEA R5, R5, R8, 0x2 ;  /* 0x0000000805057211 */ /* 0x000fe400078e10ff */
[C---:B------:R-:W-:Y:S02]  /*0210*/  LOP3.LUT R8, R4.reuse, 0x1, RZ, 0xc0, !PT ;  /* 0x0000000104087812 */ /* 0x040fe400078ec0ff */
[----:B------:R-:W-:Y:S02]  /*0220*/  LOP3.LUT R10, R4, 0x2, RZ, 0xc0, !PT ;  /* 0x00000002040a7812 */ /* 0x000fe400078ec0ff */
[----:B------:R-:W-:-:S02]  /*0230*/  IADD3 R5, PT, PT, R5, R8, RZ ;  /* 0x0000000805057210 */ /* 0x000fc40007ffe0ff */
[----:B------:R-:W-:Y:S02]  /*0240*/  SHF.R.U32.HI R8, RZ, 0x8, R0 ;  /* 0x00000008ff087819 */ /* 0x000fe40000011600 */
[----:B------:R-:W-:Y:S02]  /*0250*/  LEA R5, R5, R10, 0x2 ;  /* 0x0000000a05057211 */ /* 0x000fe400078e10ff */
[----:B------:R-:W-:Y:S02]  /*0260*/  LOP3.LUT R8, R8, 0x1, RZ, 0xc0, !PT ;  /* 0x0000000108087812 */ /* 0x000fe400078ec0ff */
[----:B------:R-:W-:Y:S02]  /*0270*/  LOP3.LUT R4, R4, 0x8, RZ, 0xc0, !PT ;  /* 0x0000000804047812 */ /* 0x000fe400078ec0ff */
[----:B------:R-:W-:Y:S02]  /*0280*/  IADD3 R5, PT, PT, R5, R8, RZ ;  /* 0x0000000805057210 */ /* 0x000fe40007ffe0ff */
[----:B------:R-:W-:-:S02]  /*0290*/  LOP3.LUT R8, R0, 0x1, RZ, 0xc0, !PT ;  /* 0x0000000100087812 */ /* 0x000fc400078ec0ff */
[----:B------:R-:W-:Y:S01]  /*02a0*/  LEA R3, R3, UR4, 0xd ;  /* 0x0000000403037c11 */ /* 0x000fe2000f8e68ff */
[----:B------:R-:W-:Y:S01]  /*02b0*/  IMAD R4, R5, 0x10, R4 ;  /* 0x0000001005047824 */ /* 0x000fe200078e0204 */
[----:B------:R-:W-:Y:S02]  /*02c0*/  ISETP.NE.U32.AND P0, PT, R8, 0x1, PT ;  /* 0x000000010800780c */ /* 0x000fe40003f05070 */
[C---:B------:R-:W-:Y:S02]  /*02d0*/  LOP3.LUT R8, R0.reuse, 0x7, RZ, 0xc0, !PT ;  /* 0x0000000700087812 */ /* 0x040fe400078ec0ff */
[----:B------:R-:W-:Y:S02]  /*02e0*/  IADD3 R5, PT, PT, R3, R4, RZ ;  /* 0x0000000403057210 */ /* 0x000fe40007ffe0ff */
[----:B------:R-:W-:Y:S02]  /*02f0*/  P2R R4, PR, RZ, 0x4 ;  /* 0x00000004ff047803 */ /* 0x000fe40000000000 */
[----:B------:R-:W-:Y:S01]  /*0300*/  LEA R4, R0, R3, 0x3 ;  /* 0x0000000300047211 */ /* 0x000fe200078e18ff */
[----:B--2---:R0:W-:Y:S01]  /*0310*/  STS.64 [R5], R6 ;  /* 0x0000000605007388 */ /* 0x0041e20000000a00 */
[----:B------:R-:W-:Y:S06]  /*0320*/  BAR.SYNC.DEFER_BLOCKING 0x0 ;  /* 0x0000000000007b1d */ /* 0x000fec0000010000 */
[----:B------:R-:W-:Y:S05]  /*0330*/  @!P0 BRA `(.L_x_1) ;  /* 0x0000000000388947 */ /* 0x000fea0003800000 */
[----:B------:R-:W1:Y:S01]  /*0340*/  LDS.64 R10, [R4+0x8] ;  /* 0x00000800040a7984 */ /* 0x000e620000000a00 */
[----:B------:R-:W1:Y:S03]  /*0350*/  LDCU UR5, c[0x3][URZ] ;  /* 0x00c00000ff0577ac */ /* 0x000e660008000800 */
[----:B0-----:R-:W0:Y:S01]  /*0360*/  LDS.64 R6, [R4] ;  /* 0x0000000004067984 */ /* 0x001e220000000a00 */
[----:B------:R-:W2:Y:S01]  /*0370*/  LDCU UR4, c[0x3][0x800] ;  /* 0x00c10000ff0477ac */ /* 0x000ea20008000800 */
[C---:B-1----:R-:W-:Y:S01]  /*0380*/  FMUL R5, R11.reuse, UR5 ;  /* 0x000000050b057c20 */ /* 0x042fe20008400000 */
[----:B--2---:R-:W-:-:S03]  /*0390*/  FMUL R11, R11, UR4 ;  /* 0x000000040b0b7c20 */ /* 0x004fc60008400000 */
[C---:B------:R-:W-:Y:S01]  /*03a0*/  FFMA R12, R10.reuse, UR4, R5 ;  /* 0x000000040a0c7c23 */ /* 0x040fe20008000005 */
[----:B------:R-:W-:-:S03]  /*03b0*/  FFMA R11, R10, UR5, -R11 ;  /* 0x000000050a0b7c23 */ /* 0x000fc6000800080b */
[C-C-:B0-----:R-:W-:Y:S01]  /*03c0*/  FADD R13, R7.reuse, R12.reuse ;  /* 0x0000000c070d7221 */ /* 0x141fe20000000000 */
[----:B------:R-:W-:Y:S01]  /*03d0*/  FADD R7, R7, -R12 ;  /* 0x8000000c07077221 */ /* 0x000fe20000000000 */
[C-C-:B------:R-:W-:Y:S01]  /*03e0*/  FADD R12, R6.reuse, R11.reuse ;  /* 0x0000000b060c7221 */ /* 0x140fe20000000000 */
[----:B------:R-:W-:-:S04]  /*03f0*/  FADD R6, R6, -R11 ;  /* 0x8000000b06067221 */ /* 0x000fc80000000000 */
[----:B------:R1:W-:Y:S04]  /*0400*/  STS.64 [R4], R12 ;  /* 0x0000000c04007388 */ /* 0x0003e80000000a00 */
[----:B------:R1:W-:Y:S02]  /*0410*/  STS.64 [R4+0x8], R6 ;  /* 0x0000080604007388 */ /* 0x0003e40000000a00 */
.L_x_1:
[----:B------:R-:W-:Y:S05]  /*0420*/  BSYNC.RECONVERGENT B0 ;  /* 0x0000000000007941 */ /* 0x000fea0003800200 */
.L_x_0:
[----:B------:R-:W-:Y:S06]  /*0430*/  BAR.SYNC.DEFER_BLOCKING 0x0 ;  /* 0x0000000000007b1d */ /* 0x000fec0000010000 */
[----:B------:R-:W-:Y:S04]  /*0440*/  BSSY.RECONVERGENT B0, `(.L_x_2) ;  /* 0x0000015000007945 */ /* 0x000fe80003800200 */
[----:B------:R-:W-:Y:S05]  /*0450*/  @P1 BRA `(.L_x_3) ;  /* 0x00000000004c1947 */ /* 0x000fea0003800000 */
[----:B------:R-:W-:Y:S02]  /*0460*/  SHF.L.U32 R9, R9, 0x8, RZ ;  /* 0x0000000809097819 */ /* 0x000fe400000006ff */
[----:B0-----:R-:W-:Y:S02]  /*0470*/  LOP3.LUT R5, R0, 0x3fc, RZ, 0xc0, !PT ;  /* 0x000003fc00057812 */ /* 0x001fe400078ec0ff */
[----:B------:R-:W-:Y:S02]  /*0480*/  SHF.L.U32 R9, R9, 0x2, RZ ;  /* 0x0000000209097819 */ /* 0x000fe400000006ff */
[----:B-1----:R-:W-:Y:S02]  /*0490*/  LOP3.LUT R6, R5, 0x3, R0, 0xf8, !PT ;  /* 0x0000000305067812 */ /* 0x002fe400078ef800 */
[----:B------:R-:W0:Y:S02]  /*04a0*/  LDC R5, c[0x3][R9] ;  /* 0x00c0000009057b82 */ /* 0x000e240000000800 */
[----:B------:R-:W-:-:S05]  /*04b0*/  LEA R11, R6, R3, 0x3 ;  /* 0x00000003060b7211 */ /* 0x000fca00078e18ff */
[----:B------:R-:W0:Y:S01]  /*04c0*/  LDS.64 R12, [R11+0x10] ;  /* 0x000010000b0c7984 */ /* 0x000e220000000a00 */
[----:B------:R-:W1:Y:S03]  /*04d0*/  LDC R10, c[0x3][R9+0x800] ;  /* 0x00c20000090a7b82 */ /* 0x000e660000000800 */
[----:B------:R-:W2:Y:S01]  /*04e0*/  LDS.64 R6, [R11] ;  /* 0x000000000b067984 */ /* 0x000ea20000000a00 */
[-C--:B0-----:R-:W-:Y:S01]  /*04f0*/  FMUL R15, R5, R13.reuse ;  /* 0x0000000d050f7220 */ /* 0x081fe20000400000 */
[----:B-1----:R-:W-:-:S03]  /*0500*/  FMUL R14, R10, R13 ;  /* 0x0000000d0a0e7220 */ /* 0x002fc60000400000 */
[-C--:B------:R-:W-:Y:S01]  /*0510*/  FFMA R10, R10, R12.reuse, R15 ;  /* 0x0000000c0a0a7223 */ /* 0x080fe2000000000f */
[----:B------:R-:W-:-:S03]  /*0520*/  FFMA R5, R5, R12, -R14 ;  /* 0x0000000c05057223 */ /* 0x000fc6000000080e */
[C-C-:B--2---:R-:W-:Y:S01]  /*0530*/  FADD R13, R7.reuse, R10.reuse ;  /* 0x0000000a070d7221 */ /* 0x144fe20000000000 */
[----:B------:R-:W-:Y:S01]  /*0540*/  FADD R7, R7, -R10 ;  /* 0x8000000a07077221 */ /* 0x000fe20000000000 */
[C-C-:B------:R-:W-:Y:S01]  /*0550*/  FADD R12, R6.reuse, R5.reuse ;  /* 0x00000005060c7221 */ /* 0x140fe20000000000 */
[----:B------:R-:W-:-:S04]  /*0560*/  FADD R6, R6, -R5 ;  /* 0x8000000506067221 */ /* 0x000fc80000000000 */
[----:B------:R2:W-:Y:S04]  /*0570*/  STS.64 [R11], R12 ;  /* 0x0000000c0b007388 */ /* 0x0005e80000000a00 */
[----:B------:R2:W-:Y:S02]  /*0580*/  STS.64 [R11+0x10], R6 ;  /* 0x000010060b007388 */ /* 0x0005e40000000a00 */
.L_x_3:
[----:B------:R-:W-:Y:S05]  /*0590*/  BSYNC.RECONVERGENT B0 ;  /* 0x0000000000007941 */ /* 0x000fea0003800200 */
.L_x_2:
[----:B------:R-:W-:Y:S01]  /*05a0*/  ISETP.GT.U32.AND P6, PT, R8, 0x3, PT ;  /* 0x000000030800780c */ /* 0x000fe20003fc4070 */
[----:B------:R-:W-:Y:S01]  /*05b0*/  BAR.SYNC.DEFER_BLOCKING 0x0 ;  /* 0x0000000000007b1d */ /* 0x000fe20000010000 */
[C---:B-12---:R-:W-:Y:S02]  /*05c0*/  LOP3.LUT R13, R0.reuse, 0xf, RZ, 0xc0, !PT ;  /* 0x0000000f000d7812 */ /* 0x046fe400078ec0ff */
[C---:B------:R-:W-:Y:S02]  /*05d0*/  LOP3.LUT R12, R0.reuse, 0x1f, RZ, 0xc0, !PT ;  /* 0x0000001f000c7812 */ /* 0x040fe400078ec0ff */
[C---:B------:R-:W-:Y:S01]  /*05e0*/  LOP3.LUT R9, R0.reuse, 0x3f, RZ, 0xc0, !PT ;  /* 0x0000003f00097812 */ /* 0x040fe200078ec0ff */
[----:B------:R-:W-:Y:S01]  /*05f0*/  BSSY.RECONVERGENT B0, `(.L_x_4) ;  /* 0x000001e000007945 */ /* 0x000fe20003800200 */
[C---:B0-----:R-:W-:Y:S02]  /*0600*/  LOP3.LUT R5, R0.reuse, 0x7f, RZ, 0xc0, !PT ;  /* 0x0000007f00057812 */ /* 0x041fe400078ec0ff */
[----:B------:R-:W-:-:S02]  /*0610*/  LOP3.LUT R6, R0, 0xff, RZ, 0xc0, !PT ;  /* 0x000000ff00067812 */ /* 0x000fc400078ec0ff */
[----:B------:R-:W-:Y:S02]  /*0620*/  LOP3.LUT R7, R0, 0x1ff, RZ, 0xc0, !PT ;  /* 0x000001ff00077812 */ /* 0x000fe400078ec0ff */
[----:B------:R-:W-:Y:S02]  /*0630*/  ISETP.GT.U32.AND P0, PT, R13, 0x7, PT ;  /* 0x000000070d00780c */ /* 0x000fe40003f04070 */
[----:B------:R-:W-:Y:S02]  /*0640*/  ISETP.GT.U32.AND P1, PT, R12, 0xf, PT ;  /* 0x0000000f0c00780c */ /* 0x000fe40003f24070 */
[----:B------:R-:W-:Y:S02]  /*0650*/  ISETP.GT.U32.AND P2, PT, R9, 0x1f, PT ;  /* 0x0000001f0900780c */ /* 0x000fe40003f44070 */
[----:B------:R-:W-:Y:S02]  /*0660*/  ISETP.GT.U32.AND P3, PT, R5, 0x3f, PT ;  /* 0x0000003f0500780c */ /* 0x000fe40003f64070 */
[----:B------:R-:W-:-:S02]  /*0670*/  ISETP.GT.U32.AND P4, PT, R6, 0x7f, PT ;  /* 0x0000007f0600780c */ /* 0x000fc40003f84070 */
[----:B------:R-:W-:Y:S01]  /*0680*/  ISETP.GT.U32.AND P5, PT, R7, 0xff, PT ;  /* 0x000000ff0700780c */ /* 0x000fe20003fa4070 */
[----:B------:R-:W-:-:S12]  /*0690*/  @P6 BRA `(.L_x_5) ;  /* 0x00000000004c6947 */ /* 0x000fd80003800000 */
[----:B------:R-:W-:Y:S02]  /*06a0*/  SHF.L.U32 R8, R8, 0x7, RZ ;  /* 0x0000000708087819 */ /* 0x000fe400000006ff */
[----:B------:R-:W-:-:S03]  /*06b0*/  LOP3.LUT R11, R0, 0x3f8, RZ, 0xc0, !PT ;  /* 0x000003f8000b7812 */ /* 0x000fc600078ec0ff */
[----:B------:R-:W-:Y:S01]  /*06c0*/  IMAD.SHL.U32 R16, R8, 0x4, RZ ;  /* 0x0000000408107824 */ /* 0x000fe200078e00ff */
[----:B------:R-:W-:-:S03]  /*06d0*/  LOP3.LUT R8, R11, 0x7, R0, 0xf8, !PT ;  /* 0x000000070b087812 */ /* 0x000fc600078ef800 */
[----:B------:R-:W0:Y:S01]  /*06e0*/  LDC R17, c[0x3][R16] ;  /* 0x00c0000010117b82 */ /* 0x000e220000000800 */
[----:B------:R-:W-:-:S05]  /*06f0*/  LEA R8, R8, R3, 0x3 ;  /* 0x0000000308087211 */ /* 0x000fca00078e18ff */
[----:B------:R-:W0:Y:S02]  /*0700*/  LDS.64 R14, [R8+0x20] ;  /* 0x00002000080e7984 */ /* 0x000e240000000a00 */
[----:B------:R-:W1:Y:S02]  /*0710*/  LDC R18, c[0x3][R16+0x800] ;  /* 0x00c2000010127b82 */ /* 0x000e640000000800 */
        /* <DEDUP_REMOVED lines=11> */
.L_x_5:
[----:B------:R-:W-:Y:S05]  /*07d0*/  BSYNC.RECONVERGENT B0 ;  /* 0x0000000000007941 */ /* 0x000fea0003800200 */
.L_x_4:
[----:B------:R-:W-:Y:S06]  /*07e0*/  BAR.SYNC.DEFER_BLOCKING 0x0 ;  /* 0x0000000000007b1d */ /* 0x000fec0000010000 */
[----:B------:R-:W-:Y:S04]  /*07f0*/  BSSY.RECONVERGENT B0, `(.L_x_6) ;  /* 0x0000015000007945 */ /* 0x000fe80003800200 */
[----:B------:R-:W-:Y:S05]  /*0800*/  @P0 BRA `(.L_x_7) ;  /* 0x00000000004c0947 */ /* 0x000fea0003800000 */
[----:B------:R-:W-:Y:S02]  /*0810*/  SHF.L.U32 R13, R13, 0x6, RZ ;  /* 0x000000060d0d7819 */ /* 0x000fe400000006ff */
[----:B0-----:R-:W-:Y:S02]  /*0820*/  LOP3.LUT R11, R0, 0x3f0, RZ, 0xc0, !PT ;  /* 0x000003f0000b7812 */ /* 0x001fe400078ec0ff */
[----:B------:R-:W-:Y:S02]  /*0830*/  SHF.L.U32 R13, R13, 0x2, RZ ;  /* 0x000000020d0d7819 */ /* 0x000fe400000006ff */
[----:B------:R-:W-:Y:S02]  /*0840*/  LOP3.LUT R8, R11, 0xf, R0, 0xf8, !PT ;  /* 0x0000000f0b087812 */ /* 0x000fe400078ef800 */
        /* <DEDUP_REMOVED lines=15> */
.L_x_7:
[----:B------:R-:W-:Y:S05]  /*0940*/  BSYNC.RECONVERGENT B0 ;  /* 0x0000000000007941 */ /* 0x000fea0003800200 */
.L_x_6:
[----:B------:R-:W-:Y:S06]  /*0950*/  BAR.SYNC.DEFER_BLOCKING 0x0 ;  /* 0x0000000000007b1d */ /* 0x000fec0000010000 */
[----:B------:R-:W-:Y:S04]  /*0960*/  BSSY.RECONVERGENT B0, `(.L_x_8) ;  /* 0x0000015000007945 */ /* 0x000fe80003800200 */
[----:B------:R-:W-:Y:S05]  /*0970*/  @P1 BRA `(.L_x_9) ;  /* 0x00000000004c1947 */ /* 0x000fea0003800000 */
[----:B------:R-:W-:Y:S02]  /*0980*/  SHF.L.U32 R12, R12, 0x5, RZ ;  /* 0x000000050c0c7819 */ /* 0x000fe400000006ff */
[----:B01----:R-:W-:Y:S02]  /*0990*/  LOP3.LUT R11, R0, 0x3e0, RZ, 0xc0, !PT ;  /* 0x000003e0000b7812 */ /* 0x003fe400078ec0ff */
[----:B------:R-:W-:Y:S02]  /*09a0*/  SHF.L.U32 R14, R12, 0x2, RZ ;  /* 0x000000020c0e7819 */ /* 0x000fe400000006ff */
[----:B------:R-:W-:Y:S02]  /*09b0*/  LOP3.LUT R8, R11, 0x1f, R0, 0xf8, !PT ;  /* 0x0000001f0b087812 */ /* 0x000fe400078ef800 */
[----:B------:R-:W0:Y:S03]  /*09c0*/  LDC R15, c[0x3][R14] ;  /* 0x00c000000e0f7b82 */ /* 0x000e260000000800 */
[----:B------:R-:W-:-:S05]  /*09d0*/  IMAD R8, R8, 0x8, R3 ;  /* 0x0000000808087824 */ /* 0x000fca00078e0203 */
[----:B------:R-:W1:Y:S01]  /*09e0*/  LDC R16, c[0x3][R14+0x800] ;  /* 0x00c200000e107b82 */ /* 0x000e620000000800 */
[----:B------:R-:W0:Y:S04]  /*09f0*/  LDS.64 R12, [R8+0x80] ;  /* 0x00008000080c7984 */ /* 0x000e280000000a00 */
        /* <DEDUP_REMOVED lines=11> */
.L_x_9:
[----:B------:R-:W-:Y:S05]  /*0ab0*/  BSYNC.RECONVERGENT B0 ;  /* 0x0000000000007941 */ /* 0x000fea0003800200 */
.L_x_8:
[----:B------:R-:W-:Y:S06]  /*0ac0*/  BAR.SYNC.DEFER_BLOCKING 0x0 ;  /* 0x0000000000007b1d */ /* 0x000fec0000010000 */
[----:B------:R-:W-:Y:S04]  /*0ad0*/  BSSY.RECONVERGENT B0, `(.L_x_10) ;  /* 0x0000015000007945 */ /* 0x000fe80003800200 */
[----:B------:R-:W-:Y:S05]  /*0ae0*/  @P2 BRA `(.L_x_11) ;  /* 0x00000000004c2947 */ /* 0x000fea0003800000 */
[----:B012---:R-:W-:Y:S02]  /*0af0*/  SHF.L.U32 R8, R9, 0x4, RZ ;  /* 0x0000000409087819 */ /* 0x007fe400000006ff */
[----:B------:R-:W-:Y:S02]  /*0b00*/  LOP3.LUT R9, R0, 0x3c0, RZ, 0xc0, !PT ;  /* 0x000003c000097812 */ /* 0x000fe400078ec0ff */
        /* <DEDUP_REMOVED lines=17> */
.L_x_11:
[----:B------:R-:W-:Y:S05]  /*0c20*/  BSYNC.RECONVERGENT B0 ;  /* 0x0000000000007941 */ /* 0x000fea0003800200 */
.L_x_10:
[----:B------:R-:W-:Y:S06]  /*0c30*/  BAR.SYNC.DEFER_BLOCKING 0x0 ;  /* 0x0000000000007b1d */ /* 0x000fec0000010000 */
[----:B------:R-:W-:Y:S04]  /*0c40*/  BSSY.RECONVERGENT B0, `(.L_x_12) ;  /* 0x0000015000007945 */ /* 0x000fe80003800200 */
[----:B------:R-:W-:Y:S05]  /*0c50*/  @P3 BRA `(.L_x_13) ;  /* 0x00000000004c3947 */ /* 0x000fea0003800000 */
[----:B0123--:R-:W-:Y:S02]  /*0c60*/  SHF.L.U32 R8, R5, 0x3, RZ ;  /* 0x0000000305087819 */ /* 0x00ffe400000006ff */
        /* <DEDUP_REMOVED lines=18> */
.L_x_13:
[----:B------:R-:W-:Y:S05]  /*0d90*/  BSYNC.RECONVERGENT B0 ;  /* 0x0000000000007941 */ /* 0x000fea0003800200 */
.L_x_12:
[----:B------:R-:W-:Y:S06]  /*0da0*/  BAR.SYNC.DEFER_BLOCKING 0x0 ;  /* 0x0000000000007b1d */ /* 0x000fec0000010000 */
[----:B------:R-:W-:Y:S04]  /*0db0*/  BSSY.RECONVERGENT B0, `(.L_x_14) ;  /* 0x0000015000007945 */ /* 0x000fe80003800200 */
[----:B------:R-:W-:Y:S05]  /*0dc0*/  @P4 BRA `(.L_x_15) ;  /* 0x00000000004c4947 */ /* 0x000fea0003800000 */
[----:B------:R-:W-:Y:S01]  /*0dd0*/  IMAD.SHL.U32 R6, R6, 0x4, RZ ;  /* 0x0000000406067824 */ /* 0x000fe200078e00ff */
[----:B------:R-:W-:-:S04]  /*0de0*/  LOP3.LUT R5, R0, 0x300, RZ, 0xc0, !PT ;  /* 0x0000030000057812 */ /* 0x000fc800078ec0ff */
[----:B0123--:R-:W-:Y:S02]  /*0df0*/  SHF.L.U32 R10, R6, 0x2, RZ ;  /* 0x00000002060a7819 */ /* 0x00ffe400000006ff */
[----:B------:R-:W-:Y:S02]  /*0e00*/  LOP3.LUT R6, R5, 0xff, R0, 0xf8, !PT ;  /* 0x000000ff05067812 */ /* 0x000fe400078ef800 */
[----:B------:R-:W0:Y:S02]  /*0e10*/  LDC R5, c[0x3][R10] ;  /* 0x00c000000a057b82 */ /* 0x000e240000000800 */
[----:B------:R-:W-:-:S05]  /*0e20*/  LEA R6, R6, R3, 0x3 ;  /* 0x0000000306067211 */ /* 0x000fca00078e18ff */
[----:B----4-:R-:W0:Y:S01]  /*0e30*/  LDS.64 R12, [R6+0x400] ;  /* 0x00040000060c7984 */ /* 0x010e220000000a00 */
        /* <DEDUP_REMOVED lines=12> */
.L_x_15:
[----:B------:R-:W-:Y:S05]  /*0f00*/  BSYNC.RECONVERGENT B0 ;  /* 0x0000000000007941 */ /* 0x000fea0003800200 */
.L_x_14:
[----:B------:R-:W-:Y:S06]  /*0f10*/  BAR.SYNC.DEFER_BLOCKING 0x0 ;  /* 0x0000000000007b1d */ /* 0x000fec0000010000 */
[----:B------:R-:W-:Y:S04]  /*0f20*/  BSSY.RECONVERGENT B0, `(.L_x_16) ;  /* 0x0000015000007945 */ /* 0x000fe80003800200 */
[----:B------:R-:W-:Y:S05]  /*0f30*/  @P5 BRA `(.L_x_17) ;  /* 0x00000000004c5947 */ /* 0x000fea0003800000 */
[----:B------:R-:W-:Y:S02]  /*0f40*/  SHF.L.U32 R7, R7, 0x1, RZ ;  /* 0x0000000107077819 */ /* 0x000fe400000006ff */
[----:B------:R-:W-:Y:S02]  /*0f50*/  LOP3.LUT R5, R0, 0x200, RZ, 0xc0, !PT ;  /* 0x0000020000057812 */ /* 0x000fe400078ec0ff */
[----:B------:R-:W-:Y:S02]  /*0f60*/  SHF.L.U32 R7, R7, 0x2, RZ ;  /* 0x0000000207077819 */ /* 0x000fe400000006ff */
[----:B0-----:R-:W-:Y:S02]  /*0f70*/  LOP3.LUT R6, R5, 0x1ff, R0, 0xf8, !PT ;  /* 0x000001ff05067812 */ /* 0x001fe400078ef800 */
[----:B------:R-:W0:Y:S02]  /*0f80*/  LDC R5, c[0x3][R7] ;  /* 0x00c0000007057b82 */ /* 0x000e240000000800 */
[----:B------:R-:W-:-:S05]  /*0f90*/  LEA R6, R6, R3, 0x3 ;  /* 0x0000000306067211 */ /* 0x000fca00078e18ff */
[----:B--2-4-:R-:W0:Y:S01]  /*0fa0*/  LDS.64 R12, [R6+0x800] ;  /* 0x00080000060c7984 */ /* 0x014e220000000a00 */
[----:B-1-3--:R-:W1:Y:S03]  /*0fb0*/  LDC R8, c[0x3][R7+0x800] ;  /* 0x00c2000007087b82 */ /* 0x00ae660000000800 */
        /* <DEDUP_REMOVED lines=11> */
.L_x_17:
[----:B------:R-:W-:Y:S05]  /*1070*/  BSYNC.RECONVERGENT B0 ;  /* 0x0000000000007941 */ /* 0x000fea0003800200 */
.L_x_16:
[----:B------:R-:W-:Y:S01]  /*1080*/  BAR.SYNC.DEFER_BLOCKING 0x0 ;  /* 0x0000000000007b1d */ /* 0x000fe20000010000 */
[----:B------:R-:W-:-:S05]  /*1090*/  ISETP.GT.U32.AND P0, PT, R0, 0x1ff, PT ;  /* 0x000001ff0000780c */ /* 0x000fca0003f04070 */
[----:B------:R-:W-:Y:S08]  /*10a0*/  BSSY.RECONVERGENT B0, `(.L_x_18) ;  /* 0x0000011000007945 */ /* 0x000ff00003800200 */
[----:B------:R-:W-:Y:S05]  /*10b0*/  @P0 BRA `(.L_x_19) ;  /* 0x00000000003c0947 */ /* 0x000fea0003800000 */
[----:B------:R-:W-:Y:S01]  /*10c0*/  SHF.L.U32 R0, R0, 0x2, RZ ;  /* 0x0000000200007819 */ /* 0x000fe200000006ff */
[----:B01234-:R-:W0:Y:S03]  /*10d0*/  LDS.64 R8, [R4+0x1000] ;  /* 0x0010000004087984 */ /* 0x01fe260000000a00 */
[----:B------:R-:W0:Y:S01]  /*10e0*/  LDC R3, c[0x3][R0] ;  /* 0x00c0000000037b82 */ /* 0x000e220000000800 */
[----:B------:R-:W1:Y:S07]  /*10f0*/  LDS.64 R6, [R4] ;  /* 0x0000000004067984 */ /* 0x000e6e0000000a00 */
[----:B------:R-:W2:Y:S01]  /*1100*/  LDC R5, c[0x3][R0+0x800] ;  /* 0x00c2000000057b82 */ /* 0x000ea20000000800 */
[-C--:B0-----:R-:W-:Y:S01]  /*1110*/  FMUL R12, R3, R9.reuse ;  /* 0x00000009030c7220 */ /* 0x081fe20000400000 */
[----:B--2---:R-:W-:-:S03]  /*1120*/  FMUL R10, R5, R9 ;  /* 0x00000009050a7220 */ /* 0x004fc60000400000 */
[-C--:B------:R-:W-:Y:S01]  /*1130*/  FFMA R12, R5, R8.reuse, R12 ;  /* 0x00000008050c7223 */ /* 0x080fe2000000000c */
[----:B------:R-:W-:-:S03]  /*1140*/  FFMA R3, R3, R8, -R10 ;  /* 0x0000000803037223 */ /* 0x000fc6000000080a */
[C-C-:B-1----:R-:W-:Y:S01]  /*1150*/  FADD R9, R7.reuse, R12.reuse ;  /* 0x0000000c07097221 */ /* 0x142fe20000000000 */
[----:B------:R-:W-:Y:S01]  /*1160*/  FADD R7, R7, -R12 ;  /* 0x8000000c07077221 */ /* 0x000fe20000000000 */
[C-C-:B------:R-:W-:Y:S01]  /*1170*/  FADD R8, R6.reuse, R3.reuse ;  /* 0x0000000306087221 */ /* 0x140fe20000000000 */
[----:B------:R-:W-:-:S04]  /*1180*/  FADD R6, R6, -R3 ;  /* 0x8000000306067221 */ /* 0x000fc80000000000 */
[----:B------:R0:W-:Y:S04]  /*1190*/  STS.64 [R4], R8 ;  /* 0x0000000804007388 */ /* 0x0001e80000000a00 */
[----:B------:R0:W-:Y:S02]  /*11a0*/  STS.64 [R4+0x1000], R6 ;  /* 0x0010000604007388 */ /* 0x0001e40000000a00 */
.L_x_19:
[----:B------:R-:W-:Y:S05]  /*11b0*/  BSYNC.RECONVERGENT B0 ;  /* 0x0000000000007941 */ /* 0x000fea0003800200 */
.L_x_18:
[----:B------:R-:W-:Y:S08]  /*11c0*/  BAR.SYNC.DEFER_BLOCKING 0x0 ;  /* 0x0000000000007b1d */ /* 0x000ff00000010000 */
[----:B0-----:R-:W0:Y:S01]  /*11d0*/  LDC.64 R6, c[0x0][0x388] ;  /* 0x0000e200ff067b82 */ /* 0x001e220000000a00 */
[----:B------:R-:W5:Y:S01]  /*11e0*/  LDS.64 R4, [R4] ;  /* 0x0000000004047984 */ /* 0x000f620000000a00 */
[----:B0-----:R-:W-:-:S05]  /*11f0*/  IMAD.WIDE.U32 R2, R2, 0x8, R6 ;  /* 0x0000000802027825 */ /* 0x001fca00078e0006 */
[----:B-----5:R-:W-:Y:S01]  /*1200*/  STG.E.64 desc[UR6][R2.64], R4 ;  /* 0x0000000402007986 */ /* 0x020fe2000c101b06 */
[----:B------:R-:W-:Y:S05]  /*1210*/  EXIT ;  /* 0x000000000000794d */ /* 0x000fea0003800000 */
.L_x_20:
[----:B------:R-:W-:-:S00]  /*1220*/  BRA `(.L_x_20) ;  /* 0xfffffffc00fc7947 */ /* 0x000fc0000383ffff */
[----:B------:R-:W-:-:S00]  /*1230*/  NOP ;  /* 0x0000000000007918 */ /* 0x000fc00000000000 */
        /* <DEDUP_REMOVED lines=12> */
.L_x_21:


//--------------------- .nv.shared._Z21fft1024_simple_kernelPK6float2PS_i --------------------------
	.section	.nv.shared._Z21fft1024_simple_kernelPK6float2PS_i,"aw",@nobits
	.sectionflags	@""
	.align	16
	.zero		1024


//--------------------- .nv.shared.reserved.0     --------------------------
	.section	.nv.shared.reserved.0,"aw",@nobits
	.weak		__nv_reservedSMEM_offset_0_alias
	.size		__nv_reservedSMEM_offset_0_alias, 0, 64
	.other		__nv_reservedSMEM_offset_0_alias,@"STO_CUDA_RESERVED_SHARED STV_DEFAULT"
__nv_reservedSMEM_offset_0_alias:
	.zero		0
	.zero		64


//--------------------- .nv.constant0._Z21fft1024_simple_kernelPK6float2PS_i --------------------------
	.section	.nv.constant0._Z21fft1024_simple_kernelPK6float2PS_i,"a",@progbits
	.sectionflags	@""
	.align	4
.nv.constant0._Z21fft1024_simple_kernelPK6float2PS_i:
	.zero		916


//--------------------- SYMBOLS --------------------------

	.type		.nv.reservedSmem.offset0,@object
	.size		.nv.reservedSmem.offset0,0x4
	.type		.nv.reservedSmem.cap,@object
	.size		.nv.reservedSmem.cap,0x4
